//
// Generated by NVIDIA NVVM Compiler
//
// Compiler Build ID: CL-36424714
// Cuda compilation tools, release 13.0, V13.0.88
// Based on NVVM 20.0.0
//

.version 9.0
.target sm_100
.address_size 64

	// .globl	_Z6squarePiS_

.visible .entry _Z6squarePiS_(
	.param .u64 .ptr .align 1 _Z6squarePiS__param_0,
	.param .u64 .ptr .align 1 _Z6squarePiS__param_1
)
{
	.reg .b32 	%r<4>;
	.reg .b64 	%rd<8>;

	ld.param.u64 	%rd1, [_Z6squarePiS__param_0];
	ld.param.u64 	%rd2, [_Z6squarePiS__param_1];
	cvta.to.global.u64 	%rd3, %rd2;
	cvta.to.global.u64 	%rd4, %rd1;
	mov.u32 	%r1, %ctaid.x;
	mul.wide.u32 	%rd5, %r1, 4;
	add.s64 	%rd6, %rd4, %rd5;
	ld.global.u32 	%r2, [%rd6];
	mul.lo.s32 	%r3, %r2, %r2;
	add.s64 	%rd7, %rd3, %rd5;
	st.global.u32 	[%rd7], %r3;
	ret;

}


// ===== COMPILED SASS (sm_100) =====

	.target	sm_100

	.elftype	@"ET_EXEC"


//--------------------- .note.nv.tkinfo           --------------------------
	.section	.note.nv.tkinfo,"",@"SHT_NOTE"
	.sectionflags	@"SHF_NOTE_NV_TKINFO"
	.tkinfo
        /*0018*/ 	.word	0x00000002
        /*0030*/ 	.string	""
        /*0030*/ 	.string	"ptxas"
        /*0030*/ 	.string	"Cuda compilation tools, release 13.0, V13.0.88"
        /*0030*/ 	.string	"Build cuda_13.0.r13.0/compiler.36424714_0"
        /*0030*/ 	.string	"-arch sm_100 -m 64 "



//--------------------- .note.nv.cuinfo           --------------------------
	.section	.note.nv.cuinfo,"",@"SHT_NOTE"
	.sectionflags	@"SHF_NOTE_NV_CUINFO"
        /*0018*/ 	.short	0x0002
        /*001a*/ 	.short	0x0064
        /*001c*/ 	.short	0x0082
	.zero		2


//--------------------- .nv.info                  --------------------------
	.section	.nv.info,"",@"SHT_CUDA_INFO"
	.align	4


	//----- nvinfo : EIATTR_REGCOUNT
	.align		4
        /*0000*/ 	.byte	0x04, 0x2f
        /*0002*/ 	.short	(.L_1 - .L_0)
	.align		4
.L_0:
        /*0004*/ 	.word	index@(_Z6squarePiS_)
        /*0008*/ 	.word	0x0000000a


	//----- nvinfo : EIATTR_FRAME_SIZE
	.align		4
.L_1:
        /*000c*/ 	.byte	0x04, 0x11
        /*000e*/ 	.short	(.L_3 - .L_2)
	.align		4
.L_2:
        /*0010*/ 	.word	index@(_Z6squarePiS_)
        /*0014*/ 	.word	0x00000000


	//----- nvinfo : EIATTR_MIN_STACK_SIZE
	.align		4
.L_3:
        /*0018*/ 	.byte	0x04, 0x12
        /*001a*/ 	.short	(.L_5 - .L_4)
	.align		4
.L_4:
        /*001c*/ 	.word	index@(_Z6squarePiS_)
        /*0020*/ 	.word	0x00000000
.L_5:


//--------------------- .nv.compat                --------------------------
	.section	.nv.compat,"",@"SHT_CUDA_COMPAT_INFO"
	.align	4
        /*0000*/ 	.byte	0x02, 0x09, 0x00, 0x00, 0x02, 0x02, 0x01, 0x00, 0x02, 0x05, 0x05, 0x00, 0x03, 0x07, 0x01, 0x01
        /*0010*/ 	.byte	0x02, 0x03, 0x00, 0x00, 0x02, 0x06, 0x01, 0x00, 0x04, 0x0b, 0x08, 0x00, 0x09, 0x00, 0x00, 0x00
        /*0020*/ 	.byte	0x00, 0x00, 0x00, 0x00


//--------------------- .nv.info._Z6squarePiS_    --------------------------
	.section	.nv.info._Z6squarePiS_,"",@"SHT_CUDA_INFO"
	.sectionflags	@""
	.align	4


	//----- nvinfo : EIATTR_CUDA_API_VERSION
	.align		4
        /*0000*/ 	.byte	0x04, 0x37
        /*0002*/ 	.short	(.L_7 - .L_6)
.L_6:
        /*0004*/ 	.word	0x00000082


	//----- nvinfo : EIATTR_KPARAM_INFO
	.align		4
.L_7:
        /*0008*/ 	.byte	0x04, 0x17
        /*000a*/ 	.short	(.L_9 - .L_8)
.L_8:
        /*000c*/ 	.word	0x00000000
        /*0010*/ 	.short	0x0001
        /*0012*/ 	.short	0x0008
        /*0014*/ 	.byte	0x00, 0xf5, 0x21, 0x00


	//----- nvinfo : EIATTR_KPARAM_INFO
	.align		4
.L_9:
        /*0018*/ 	.byte	0x04, 0x17
        /*001a*/ 	.short	(.L_11 - .L_10)
.L_10:
        /*001c*/ 	.word	0x00000000
        /*0020*/ 	.short	0x0000
        /*0022*/ 	.short	0x0000
        /*0024*/ 	.byte	0x00, 0xf5, 0x21, 0x00


	//----- nvinfo : EIATTR_SPARSE_MMA_MASK
	.align		4
.L_11:
        /*0028*/ 	.byte	0x03, 0x50
        /*002a*/ 	.short	0x0000


	//----- nvinfo : EIATTR_MAXREG_COUNT
	.align		4
        /*002c*/ 	.byte	0x03, 0x1b
        /*002e*/ 	.short	0x00ff


	//----- nvinfo : EIATTR_MERCURY_ISA_VERSION
	.align		4
        /*0030*/ 	.byte	0x03, 0x5f
        /*0032*/ 	.short	0x0101


	//----- nvinfo : EIATTR_VRC_CTA_INIT_COUNT
	.align		4
        /*0034*/ 	.byte	0x02, 0x4a
	.zero		1
	.zero		1


	//----- nvinfo : EIATTR_EXIT_INSTR_OFFSETS
	.align		4
        /*0038*/ 	.byte	0x04, 0x1c
        /*003a*/ 	.short	(.L_13 - .L_12)


	//   ....[0]....
.L_12:
        /*003c*/ 	.word	0x000000a0


	//----- nvinfo : EIATTR_CBANK_PARAM_SIZE
	.align		4
.L_13:
        /*0040*/ 	.byte	0x03, 0x19
        /*0042*/ 	.short	0x0010


	//----- nvinfo : EIATTR_PARAM_CBANK
	.align		4
        /*0044*/ 	.byte	0x04, 0x0a
        /*0046*/ 	.short	(.L_15 - .L_14)
	.align		4
.L_14:
        /*0048*/ 	.word	index@(.nv.constant0._Z6squarePiS_)
        /*004c*/ 	.short	0x0380
        /*004e*/ 	.short	0x0010


	//----- nvinfo : EIATTR_SW_WAR
	.align		4
.L_15:
        /*0050*/ 	.byte	0x04, 0x36
        /*0052*/ 	.short	(.L_17 - .L_16)
.L_16:
        /*0054*/ 	.word	0x00000008
.L_17:


//--------------------- .nv.callgraph             --------------------------
	.section	.nv.callgraph,"",@"SHT_CUDA_CALLGRAPH"
	.align	4
	.sectionentsize	8
	.align		4
        /*0000*/ 	.word	0x00000000
	.align		4
        /*0004*/ 	.word	0xffffffff
	.align		4
        /*0008*/ 	.word	0x00000000
	.align		4
        /*000c*/ 	.word	0xfffffffe
	.align		4
        /*0010*/ 	.word	0x00000000
	.align		4
        /*0014*/ 	.word	0xfffffffd
	.align		4
        /*0018*/ 	.word	0x00000000
	.align		4
        /*001c*/ 	.word	0xfffffffc


//--------------------- .text._Z6squarePiS_       --------------------------
	.section	.text._Z6squarePiS_,"ax",@progbits
	.align	128
        .global         _Z6squarePiS_
        .type           _Z6squarePiS_,@function
        .size           _Z6squarePiS_,(.L_x_1 - _Z6squarePiS_)
        .other          _Z6squarePiS_,@"STO_CUDA_ENTRY STV_DEFAULT"
_Z6squarePiS_:
.text._Z6squarePiS_:
[----:B------:R-:W-:Y:S01]  /*0000*/  LDC R1, c[0x0][0x37c] ;  /* 0x0000df00ff017b82 */ /* 0x000fe20000000800 */
[----:B------:R-:W0:Y:S07]  /*0010*/  S2R R7, SR_CTAID.X ;  /* 0x0000000000077919 */ /* 0x000e2e0000002500 */
[----:B------:R-:W0:Y:S01]  /*0020*/  LDC.64 R2, c[0x0][0x380] ;  /* 0x0000e000ff027b82 */ /* 0x000e220000000a00 */
[----:B------:R-:W1:Y:S07]  /*0030*/  LDCU.64 UR4, c[0x0][0x358] ;  /* 0x00006b00ff0477ac */ /* 0x000e6e0008000a00 */
[----:B------:R-:W2:Y:S01]  /*0040*/  LDC.64 R4, c[0x0][0x388] ;  /* 0x0000e200ff047b82 */ /* 0x000ea20000000a00 */
[----:B0-----:R-:W-:-:S06]  /*0050*/  IMAD.WIDE.U32 R2, R7, 0x4, R2 ;  /* 0x0000000407027825 */ /* 0x001fcc00078e0002 */
[----:B-1----:R-:W3:Y:S01]  /*0060*/  LDG.E R2, desc[UR4][R2.64] ;  /* 0x0000000402027981 */ /* 0x002ee2000c1e1900 */
[----:B--2---:R-:W-:-:S04]  /*0070*/  IMAD.WIDE.U32 R4, R7, 0x4, R4 ;  /* 0x0000000407047825 */ /* 0x004fc800078e0004 */
[----:B---3--:R-:W-:-:S05]  /*0080*/  IMAD R7, R2, R2, RZ ;  /* 0x0000000202077224 */ /* 0x008fca00078e02ff */
[----:B------:R-:W-:Y:S01]  /*0090*/  STG.E desc[UR4][R4.64], R7 ;  /* 0x0000000704007986 */ /* 0x000fe2000c101904 */
[----:B------:R-:W-:Y:S05]  /*00a0*/  EXIT ;  /* 0x000000000000794d */ /* 0x000fea0003800000 */
.L_x_0:
[----:B------:R-:W-:-:S00]  /*00b0*/  BRA `(.L_x_0) ;  /* 0xfffffffc00fc7947 */ /* 0x000fc0000383ffff */
[----:B------:R-:W-:-:S00]  /*00c0*/  NOP ;  /* 0x0000000000007918 */ /* 0x000fc00000000000 */
        /* <DEDUP_REMOVED lines=11> */
.L_x_1:


//--------------------- .nv.shared.reserved.0     --------------------------
	.section	.nv.shared.reserved.0,"aw",@nobits
	.weak		__nv_reservedSMEM_offset_0_alias
	.size		__nv_reservedSMEM_offset_0_alias, 0, 64
	.other		__nv_reservedSMEM_offset_0_alias,@"STO_CUDA_RESERVED_SHARED STV_DEFAULT"
__nv_reservedSMEM_offset_0_alias:
	.zero		0
	.zero		64


//--------------------- .nv.constant0._Z6squarePiS_ --------------------------
	.section	.nv.constant0._Z6squarePiS_,"a",@progbits
	.sectionflags	@""
	.align	4
.nv.constant0._Z6squarePiS_:
	.zero		912


//--------------------- SYMBOLS --------------------------

	.type		.nv.reservedSmem.offset0,@object
	.size		.nv.reservedSmem.offset0,0x4
